	.headerflags	@"EF_CUDA_TEXMODE_UNIFIED EF_CUDA_64BIT_ADDRESS EF_CUDA_ACCELERATORS EF_CUDA_SM90 EF_CUDA_VIRTUAL_SM(EF_CUDA_SM90)"
	.elftype	@"ET_EXEC"


//--------------------- .nv.info                  --------------------------
	.section	.nv.info,"",@"SHT_CUDA_INFO"
	.align	4


	//----- nvinfo : EIATTR_REGCOUNT
	.align		4
        /*0000*/ 	.byte	0x04, 0x2f
        /*0002*/ 	.short	(.L_2 - .L_1)
	.align		4
.L_1:
        /*0004*/ 	.word	index@(triton_red_fused__native_batch_norm_legit_leaky_relu_0)
        /*0008*/ 	.word	0x00000020


	//----- nvinfo : EIATTR_MIN_STACK_SIZE
	.align		4
.L_2:
        /*000c*/ 	.byte	0x04, 0x12
        /*000e*/ 	.short	(.L_4 - .L_3)
	.align		4
.L_3:
        /*0010*/ 	.word	index@(triton_red_fused__native_batch_norm_legit_leaky_relu_0)
        /*0014*/ 	.word	0x00000000


	//----- nvinfo : EIATTR_FRAME_SIZE
	.align		4
.L_4:
        /*0018*/ 	.byte	0x04, 0x11
        /*001a*/ 	.short	(.L_6 - .L_5)
	.align		4
.L_5:
        /*001c*/ 	.word	index@(triton_red_fused__native_batch_norm_legit_leaky_relu_0)
        /*0020*/ 	.word	0x00000000


	//----- nvinfo : EIATTR_MIN_STACK_SIZE
	.align		4
.L_6:
        /*0024*/ 	.byte	0x04, 0x12
        /*0026*/ 	.short	(.L_8 - .L_7)
	.align		4
.L_7:
        /*0028*/ 	.word	index@(triton_red_fused__native_batch_norm_legit_leaky_relu_0)
        /*002c*/ 	.word	0x00000000
.L_8:


//--------------------- .nv.info.triton_red_fused__native_batch_norm_legit_leaky_relu_0 --------------------------
	.section	.nv.info.triton_red_fused__native_batch_norm_legit_leaky_relu_0,"",@"SHT_CUDA_INFO"
	.sectionflags	@""
	.align	4


	//----- nvinfo : EIATTR_CUDA_API_VERSION
	.align		4
        /*0000*/ 	.byte	0x04, 0x37
        /*0002*/ 	.short	(.L_10 - .L_9)
.L_9:
        /*0004*/ 	.word	0x0000007c


	//----- nvinfo : EIATTR_KPARAM_INFO
	.align		4
.L_10:
        /*0008*/ 	.byte	0x04, 0x17
        /*000a*/ 	.short	(.L_12 - .L_11)
.L_11:
        /*000c*/ 	.word	0x00000000
        /*0010*/ 	.short	0x0005
        /*0012*/ 	.short	0x0024
        /*0014*/ 	.byte	0x00, 0xf0, 0x11, 0x00


	//----- nvinfo : EIATTR_KPARAM_INFO
	.align		4
.L_12:
        /*0018*/ 	.byte	0x04, 0x17
        /*001a*/ 	.short	(.L_14 - .L_13)
.L_13:
        /*001c*/ 	.word	0x00000000
        /*0020*/ 	.short	0x0004
        /*0022*/ 	.short	0x0020
        /*0024*/ 	.byte	0x00, 0xf0, 0x11, 0x00


	//----- nvinfo : EIATTR_KPARAM_INFO
	.align		4
.L_14:
        /*0028*/ 	.byte	0x04, 0x17
        /*002a*/ 	.short	(.L_16 - .L_15)
.L_15:
        /*002c*/ 	.word	0x00000000
        /*0030*/ 	.short	0x0003
        /*0032*/ 	.short	0x0018
        /*0034*/ 	.byte	0x00, 0xf4, 0x21, 0x00


	//----- nvinfo : EIATTR_KPARAM_INFO
	.align		4
.L_16:
        /*0038*/ 	.byte	0x04, 0x17
        /*003a*/ 	.short	(.L_18 - .L_17)
.L_17:
        /*003c*/ 	.word	0x00000000
        /*0040*/ 	.short	0x0002
        /*0042*/ 	.short	0x0010
        /*0044*/ 	.byte	0x00, 0xf4, 0x21, 0x00


	//----- nvinfo : EIATTR_KPARAM_INFO
	.align		4
.L_18:
        /*0048*/ 	.byte	0x04, 0x17
        /*004a*/ 	.short	(.L_20 - .L_19)
.L_19:
        /*004c*/ 	.word	0x00000000
        /*0050*/ 	.short	0x0001
        /*0052*/ 	.short	0x0008
        /*0054*/ 	.byte	0x00, 0xf4, 0x21, 0x00


	//----- nvinfo : EIATTR_KPARAM_INFO
	.align		4
.L_20:
        /*0058*/ 	.byte	0x04, 0x17
        /*005a*/ 	.short	(.L_22 - .L_21)
.L_21:
        /*005c*/ 	.word	0x00000000
        /*0060*/ 	.short	0x0000
        /*0062*/ 	.short	0x0000
        /*0064*/ 	.byte	0x00, 0xf4, 0x21, 0x00


	//----- nvinfo : EIATTR_SPARSE_MMA_MASK
	.align		4
.L_22:
        /*0068*/ 	.byte	0x03, 0x50
        /*006a*/ 	.short	0x0000


	//----- nvinfo : EIATTR_MAXREG_COUNT
	.align		4
        /*006c*/ 	.byte	0x03, 0x1b
        /*006e*/ 	.short	0x0080


	//----- nvinfo : EIATTR_COOP_GROUP_MASK_REGIDS
	.align		4
        /*0070*/ 	.byte	0x04, 0x29
        /*0072*/ 	.short	(.L_24 - .L_23)


	//   ....[0]....
.L_23:
        /*0074*/ 	.word	0xffffffff


	//   ....[1]....
        /*0078*/ 	.word	0xffffffff


	//   ....[2]....
        /*007c*/ 	.word	0xffffffff


	//   ....[3]....
        /*0080*/ 	.word	0xffffffff


	//   ....[4]....
        /*0084*/ 	.word	0xffffffff


	//   ....[5]....
        /*0088*/ 	.word	0xffffffff


	//   ....[6]....
        /*008c*/ 	.word	0xffffffff


	//   ....[7]....
        /*0090*/ 	.word	0xffffffff


	//   ....[8]....
        /*0094*/ 	.word	0xffffffff


	//   ....[9]....
        /*0098*/ 	.word	0xffffffff


	//   ....[10]....
        /*009c*/ 	.word	0xffffffff


	//   ....[11]....
        /*00a0*/ 	.word	0xffffffff


	//   ....[12]....
        /*00a4*/ 	.word	0xffffffff


	//   ....[13]....
        /*00a8*/ 	.word	0xffffffff


	//   ....[14]....
        /*00ac*/ 	.word	0xffffffff


	//   ....[15]....
        /*00b0*/ 	.word	0xffffffff


	//   ....[16]....
        /*00b4*/ 	.word	0xffffffff


	//   ....[17]....
        /*00b8*/ 	.word	0xffffffff


	//   ....[18]....
        /*00bc*/ 	.word	0xffffffff


	//   ....[19]....
        /*00c0*/ 	.word	0xffffffff


	//   ....[20]....
        /*00c4*/ 	.word	0xffffffff


	//   ....[21]....
        /*00c8*/ 	.word	0xffffffff


	//----- nvinfo : EIATTR_COOP_GROUP_INSTR_OFFSETS
	.align		4
.L_24:
        /*00cc*/ 	.byte	0x04, 0x28
        /*00ce*/ 	.short	(.L_26 - .L_25)


	//   ....[0]....
.L_25:
        /*00d0*/ 	.word	0x000006f0


	//   ....[1]....
        /*00d4*/ 	.word	0x00000740


	//   ....[2]....
        /*00d8*/ 	.word	0x00000840


	//   ....[3]....
        /*00dc*/ 	.word	0x000008a0


	//   ....[4]....
        /*00e0*/ 	.word	0x00000980


	//   ....[5]....
        /*00e4*/ 	.word	0x000009d0


	//   ....[6]....
        /*00e8*/ 	.word	0x00000ac0


	//   ....[7]....
        /*00ec*/ 	.word	0x00000b20


	//   ....[8]....
        /*00f0*/ 	.word	0x00000bf0


	//   ....[9]....
        /*00f4*/ 	.word	0x00000c50


	//   ....[10]....
        /*00f8*/ 	.word	0x00000d80


	//   ....[11]....
        /*00fc*/ 	.word	0x00000d90


	//   ....[12]....
        /*0100*/ 	.word	0x00000da0


	//   ....[13]....
        /*0104*/ 	.word	0x00000de0


	//   ....[14]....
        /*0108*/ 	.word	0x00000ef0


	//   ....[15]....
        /*010c*/ 	.word	0x00000f80


	//   ....[16]....
        /*0110*/ 	.word	0x00000fa0


	//   ....[17]....
        /*0114*/ 	.word	0x00001030


	//   ....[18]....
        /*0118*/ 	.word	0x000010a0


	//   ....[19]....
        /*011c*/ 	.word	0x000010f0


	//   ....[20]....
        /*0120*/ 	.word	0x000011c0


	//   ....[21]....
        /*0124*/ 	.word	0x00001210


	//----- nvinfo : EIATTR_EXIT_INSTR_OFFSETS
	.align		4
.L_26:
        /*0128*/ 	.byte	0x04, 0x1c
        /*012a*/ 	.short	(.L_28 - .L_27)


	//   ....[0]....
.L_27:
        /*012c*/ 	.word	0x00001710


	//   ....[1]....
        /*0130*/ 	.word	0x00001730


	//----- nvinfo : EIATTR_REQNTID
	.align		4
.L_28:
        /*0134*/ 	.byte	0x04, 0x10
        /*0136*/ 	.short	(.L_30 - .L_29)
.L_29:
        /*0138*/ 	.word	0x00000200
        /*013c*/ 	.word	0x00000001
        /*0140*/ 	.word	0x00000001


	//----- nvinfo : EIATTR_CBANK_PARAM_SIZE
	.align		4
.L_30:
        /*0144*/ 	.byte	0x03, 0x19
        /*0146*/ 	.short	0x0028


	//----- nvinfo : EIATTR_PARAM_CBANK
	.align		4
        /*0148*/ 	.byte	0x04, 0x0a
        /*014a*/ 	.short	(.L_32 - .L_31)
	.align		4
.L_31:
        /*014c*/ 	.word	index@(.nv.constant0.triton_red_fused__native_batch_norm_legit_leaky_relu_0)
        /*0150*/ 	.short	0x0210
        /*0152*/ 	.short	0x0028


	//----- nvinfo : EIATTR_SW_WAR
	.align		4
.L_32:
        /*0154*/ 	.byte	0x04, 0x36
        /*0156*/ 	.short	(.L_34 - .L_33)
.L_33:
        /*0158*/ 	.word	0x00000008
.L_34:


//--------------------- .nv.callgraph             --------------------------
	.section	.nv.callgraph,"",@"SHT_CUDA_CALLGRAPH"
	.align	4
	.sectionentsize	8
	.align		4
        /*0000*/ 	.word	0x00000000
	.align		4
        /*0004*/ 	.word	0xffffffff
	.align		4
        /*0008*/ 	.word	0x00000000
	.align		4
        /*000c*/ 	.word	0xfffffffe
	.align		4
        /*0010*/ 	.word	0x00000000
	.align		4
        /*0014*/ 	.word	0xfffffffd
	.align		4
        /*0018*/ 	.word	0x00000000
	.align		4
        /*001c*/ 	.word	0xfffffffc


//--------------------- .nv.constant4             --------------------------
	.section	.nv.constant4,"a",@progbits
	.align	8
	.align		8
.nv.constant4:
        /*0000*/ 	.dword	_$_str


//--------------------- .text.triton_red_fused__native_batch_norm_legit_leaky_relu_0 --------------------------
	.section	.text.triton_red_fused__native_batch_norm_legit_leaky_relu_0,"ax",@progbits
	.sectionflags	@"SHF_BARRIERS=1"
	.align	128
        .global         triton_red_fused__native_batch_norm_legit_leaky_relu_0
        .type           triton_red_fused__native_batch_norm_legit_leaky_relu_0,@function
        .size           triton_red_fused__native_batch_norm_legit_leaky_relu_0,(.L_x_2 - triton_red_fused__native_batch_norm_legit_leaky_relu_0)
        .other          triton_red_fused__native_batch_norm_legit_leaky_relu_0,@"STO_CUDA_ENTRY STV_DEFAULT"
triton_red_fused__native_batch_norm_legit_leaky_relu_0:
.text.triton_red_fused__native_batch_norm_legit_leaky_relu_0:
[----:B------:R-:W0:Y:S02]  /*0000*/  LDC R1, c[0x0][0x28] ;  /* 0x00000a00ff017b82 */ /* 0x000e240000000800 */
[----:B------:R-:W1:Y:S01]  /*0010*/  S2R R20, SR_TID.X ;  /* 0x0000000000147919 */ /* 0x000e620000002100 */
[----:B------:R-:W2:Y:S01]  /*0020*/  LDC.64 R12, c[0x0][0x210] ;  /* 0x00008400ff0c7b82 */ /* 0x000ea20000000a00 */
[----:B------:R-:W-:Y:S02]  /*0030*/  CS2R R4, SRZ ;  /* 0x0000000000047805 */ /* 0x000fe4000001ff00 */
[----:B------:R-:W-:Y:S01]  /*0040*/  CS2R R6, SRZ ;  /* 0x0000000000067805 */ /* 0x000fe2000001ff00 */
[----:B------:R-:W3:Y:S01]  /*0050*/  S2R R3, SR_CTAID.X ;  /* 0x0000000000037919 */ /* 0x000ee20000002500 */
[----:B------:R-:W-:Y:S01]  /*0060*/  ULDC.64 UR6, c[0x0][0x208] ;  /* 0x0000820000067ab9 */ /* 0x000fe20000000a00 */
[----:B------:R-:W-:Y:S02]  /*0070*/  CS2R R8, SRZ ;  /* 0x0000000000087805 */ /* 0x000fe4000001ff00 */
[----:B------:R-:W-:Y:S02]  /*0080*/  CS2R R10, SRZ ;  /* 0x00000000000a7805 */ /* 0x000fe4000001ff00 */
[----:B-1----:R-:W-:-:S04]  /*0090*/  SHF.L.U32 R16, R20, 0x2, RZ ;  /* 0x0000000214107819 */ /* 0x002fc800000006ff */
[----:B------:R-:W-:Y:S02]  /*00a0*/  LOP3.LUT R14, R16, 0x7fc, RZ, 0xc0, !PT ;  /* 0x000007fc100e7812 */ /* 0x000fe400078ec0ff */
[C---:B---3--:R-:W-:Y:S02]  /*00b0*/  ISETP.GE.AND P1, PT, R3.reuse, 0x80, PT ;  /* 0x000000800300780c */ /* 0x048fe40003f26270 */
[----:B------:R-:W-:-:S05]  /*00c0*/  LEA R14, R3, R14, 0xc ;  /* 0x0000000e030e7211 */ /* 0x000fca00078e60ff */
[----:B--2---:R-:W-:-:S06]  /*00d0*/  IMAD.WIDE R12, R14, 0x4, R12 ;  /* 0x000000040e0c7825 */ /* 0x004fcc00078e020c */
[----:B------:R-:W2:Y:S04]  /*00e0*/  @!P1 LDG.E.EL.128 R4, desc[UR6][R12.64] ;  /* 0x000000060c049981 */ /* 0x000ea8000c2e1d00 */
[----:B------:R-:W3:Y:S01]  /*00f0*/  @!P1 LDG.E.EL.128 R8, desc[UR6][R12.64+0x2000] ;  /* 0x002000060c089981 */ /* 0x000ee2000c2e1d00 */
[----:B------:R-:W-:Y:S01]  /*0100*/  HFMA2.MMA R19, -RZ, RZ, 2, 0 ;  /* 0x40000000ff137435 */ /* 0x000fe200000001ff */
[----:B------:R-:W1:Y:S01]  /*0110*/  S2UR UR5, SR_CgaCtaId ;  /* 0x00000000000579c3 */ /* 0x000e620000008800 */
[----:B------:R-:W-:-:S08]  /*0120*/  UMOV UR4, 0x400 ;  /* 0x0000040000047882 */ /* 0x000fd00000000000 */
[----:B------:R-:W-:-:S06]  /*0130*/  FSEL R19, R19, 1, !P1 ;  /* 0x3f80000013137808 */ /* 0x000fcc0004800000 */
[----:B------:R-:W4:Y:S01]  /*0140*/  MUFU.RCP R19, R19 ;  /* 0x0000001300137308 */ /* 0x000f220000001000 */
[----:B-1----:R-:W-:Y:S01]  /*0150*/  UPRMT UR4, UR5, 0x654, UR4 ;  /* 0x0000065405047896 */ /* 0x002fe20008000004 */
[----:B--2---:R-:W-:Y:S02]  /*0160*/  SEL R5, R5, RZ, !P1 ;  /* 0x000000ff05057207 */ /* 0x004fe40004800000 */
[----:B------:R-:W-:Y:S02]  /*0170*/  SEL R4, R4, RZ, !P1 ;  /* 0x000000ff04047207 */ /* 0x000fe40004800000 */
[----:B---3--:R-:W-:Y:S02]  /*0180*/  SEL R9, R9, RZ, !P1 ;  /* 0x000000ff09097207 */ /* 0x008fe40004800000 */
[----:B------:R-:W-:Y:S02]  /*0190*/  FSEL R23, R5, RZ, !P1 ;  /* 0x000000ff05177208 */ /* 0x000fe40004800000 */
[----:B------:R-:W-:-:S02]  /*01a0*/  SEL R22, R8, RZ, !P1 ;  /* 0x000000ff08167207 */ /* 0x000fc40004800000 */
[----:B------:R-:W-:Y:S01]  /*01b0*/  FSEL R21, R4, RZ, !P1 ;  /* 0x000000ff04157208 */ /* 0x000fe20004800000 */
[----:B------:R-:W-:Y:S01]  /*01c0*/  FADD R2, -R23, R9 ;  /* 0x0000000917027221 */ /* 0x000fe20000000100 */
[----:B------:R-:W-:Y:S02]  /*01d0*/  FSEL R4, RZ, 4, P1 ;  /* 0x40800000ff047808 */ /* 0x000fe40000800000 */
[----:B------:R-:W-:Y:S01]  /*01e0*/  SEL R6, R6, RZ, !P1 ;  /* 0x000000ff06067207 */ /* 0x000fe20004800000 */
[----:B------:R-:W-:Y:S01]  /*01f0*/  FADD R0, -R21, R22 ;  /* 0x0000001615007221 */ /* 0x000fe20000000100 */
[-C--:B----4-:R-:W-:Y:S01]  /*0200*/  FFMA R8, R2, R19.reuse, R23 ;  /* 0x0000001302087223 */ /* 0x090fe20000000017 */
[C---:B------:R-:W-:Y:S01]  /*0210*/  FMUL R25, R4.reuse, 16777216 ;  /* 0x4b80000004197820 */ /* 0x040fe20000400000 */
[----:B------:R-:W-:Y:S01]  /*0220*/  FSETP.GEU.AND P0, PT, R4, 1.175494350822287508e-38, PT ;  /* 0x008000000400780b */ /* 0x000fe20003f0e000 */
[----:B------:R-:W-:Y:S01]  /*0230*/  FFMA R5, R0, R19, R21 ;  /* 0x0000001300057223 */ /* 0x000fe20000000015 */
[----:B------:R-:W-:Y:S01]  /*0240*/  FADD R23, R9, -R8 ;  /* 0x8000000809177221 */ /* 0x000fe20000000000 */
[----:B------:R-:W-:-:S02]  /*0250*/  FSEL R29, R6, RZ, !P1 ;  /* 0x000000ff061d7208 */ /* 0x000fc40004800000 */
[----:B------:R-:W-:Y:S01]  /*0260*/  FADD R21, R22, -R5 ;  /* 0x8000000516157221 */ /* 0x000fe20000000000 */
[----:B------:R-:W-:Y:S01]  /*0270*/  FFMA R26, R2, R23, RZ ;  /* 0x00000017021a7223 */ /* 0x000fe200000000ff */
[----:B------:R-:W-:Y:S02]  /*0280*/  FSEL R2, RZ, 6, P1 ;  /* 0x40c00000ff027808 */ /* 0x000fe40000800000 */
[----:B------:R-:W-:Y:S01]  /*0290*/  FSEL R23, R25, R4, !P0 ;  /* 0x0000000419177208 */ /* 0x000fe20004000000 */
[----:B------:R-:W-:Y:S01]  /*02a0*/  FFMA R9, R0, R21, RZ ;  /* 0x0000001500097223 */ /* 0x000fe200000000ff */
[----:B------:R-:W-:Y:S01]  /*02b0*/  SEL R21, R10, RZ, !P1 ;  /* 0x000000ff0a157207 */ /* 0x000fe20004800000 */
[C---:B------:R-:W-:Y:S01]  /*02c0*/  FMUL R25, R2.reuse, 16777216 ;  /* 0x4b80000002197820 */ /* 0x040fe20000400000 */
[----:B------:R-:W-:Y:S01]  /*02d0*/  FSETP.GEU.AND P2, PT, R2, 1.175494350822287508e-38, PT ;  /* 0x008000000200780b */ /* 0x000fe20003f4e000 */
[----:B------:R-:W-:Y:S01]  /*02e0*/  FADD R9, R9, R26 ;  /* 0x0000001a09097221 */ /* 0x000fe20000000000 */
[----:B------:R-:W1:Y:S01]  /*02f0*/  MUFU.RCP R23, R23 ;  /* 0x0000001700177308 */ /* 0x000e620000001000 */
[----:B------:R-:W-:Y:S01]  /*0300*/  FSEL R10, RZ, 2, P1 ;  /* 0x40000000ff0a7808 */ /* 0x000fe20000800000 */
[----:B------:R-:W-:Y:S01]  /*0310*/  FADD R0, -R29, R21 ;  /* 0x000000151d007221 */ /* 0x000fe20000000100 */
[----:B------:R-:W-:-:S02]  /*0320*/  FSEL R27, R25, R2, !P2 ;  /* 0x00000002191b7208 */ /* 0x000fc40005000000 */
[----:B------:R-:W-:Y:S01]  /*0330*/  SEL R7, R7, RZ, !P1 ;  /* 0x000000ff07077207 */ /* 0x000fe20004800000 */
[----:B------:R-:W-:Y:S01]  /*0340*/  FMUL R25, R10, 16777216 ;  /* 0x4b8000000a197820 */ /* 0x000fe20000400000 */
[C---:B------:R-:W-:Y:S01]  /*0350*/  FFMA R6, R0.reuse, R19, R29 ;  /* 0x0000001300067223 */ /* 0x040fe2000000001d */
[----:B------:R-:W2:Y:S01]  /*0360*/  MUFU.RCP R22, R27 ;  /* 0x0000001b00167308 */ /* 0x000ea20000001000 */
[----:B------:R-:W-:Y:S02]  /*0370*/  FSEL R26, R5, RZ, !P1 ;  /* 0x000000ff051a7208 */ /* 0x000fe40004800000 */
[----:B------:R-:W-:Y:S01]  /*0380*/  FADD R21, R21, -R6 ;  /* 0x8000000615157221 */ /* 0x000fe20000000000 */
[CC--:B------:R-:W-:Y:S02]  /*0390*/  FSEL R24, R25.reuse, R10.reuse, !P0 ;  /* 0x0000000a19187208 */ /* 0x0c0fe40004000000 */
[----:B------:R-:W-:Y:S01]  /*03a0*/  FSEL R29, R25, R10, !P2 ;  /* 0x0000000a191d7208 */ /* 0x000fe20005000000 */
[----:B------:R-:W-:Y:S01]  /*03b0*/  FFMA R21, R0, R21, RZ ;  /* 0x0000001500157223 */ /* 0x000fe200000000ff */
[----:B------:R-:W-:Y:S01]  /*03c0*/  FSEL R6, R6, RZ, !P1 ;  /* 0x000000ff06067208 */ /* 0x000fe20004800000 */
[----:B-1----:R-:W-:Y:S01]  /*03d0*/  FMUL R0, R23, R24 ;  /* 0x0000001817007220 */ /* 0x002fe20000400000 */
[----:B------:R-:W-:-:S02]  /*03e0*/  FSEL R23, RZ, 8, P1 ;  /* 0x41000000ff177808 */ /* 0x000fc40000800000 */
[----:B------:R-:W-:Y:S02]  /*03f0*/  FSEL R21, R21, RZ, !P1 ;  /* 0x000000ff15157208 */ /* 0x000fe40004800000 */
[C---:B------:R-:W-:Y:S01]  /*0400*/  FSETP.GEU.AND P0, PT, R23.reuse, 1.175494350822287508e-38, PT ;  /* 0x008000001700780b */ /* 0x040fe20003f0e000 */
[C---:B------:R-:W-:Y:S01]  /*0410*/  FMUL R24, R23.reuse, 16777216 ;  /* 0x4b80000017187820 */ /* 0x040fe20000400000 */
[----:B--2---:R-:W-:Y:S01]  /*0420*/  FMUL R22, R22, R29 ;  /* 0x0000001d16167220 */ /* 0x004fe20000400000 */
[----:B------:R-:W-:Y:S02]  /*0430*/  FSETP.NEU.AND P2, PT, R23, RZ, PT ;  /* 0x000000ff1700720b */ /* 0x000fe40003f4d000 */
[----:B------:R-:W-:Y:S02]  /*0440*/  FSEL R25, R25, R10, !P0 ;  /* 0x0000000a19197208 */ /* 0x000fe40004000000 */
[----:B------:R-:W-:Y:S02]  /*0450*/  FSEL R28, R24, R23, !P0 ;  /* 0x00000017181c7208 */ /* 0x000fe40004000000 */
[----:B------:R-:W-:-:S02]  /*0460*/  FSETP.NEU.AND P0, PT, R4, RZ, PT ;  /* 0x000000ff0400720b */ /* 0x000fc40003f0d000 */
[----:B------:R-:W1:Y:S02]  /*0470*/  MUFU.RCP R24, R28 ;  /* 0x0000001c00187308 */ /* 0x000e640000001000 */
[----:B------:R-:W-:Y:S02]  /*0480*/  FSEL R5, R0, RZ, P0 ;  /* 0x000000ff00057208 */ /* 0x000fe40000000000 */
[----:B------:R-:W-:-:S04]  /*0490*/  FSETP.NEU.AND P0, PT, R2, RZ, PT ;  /* 0x000000ff0200720b */ /* 0x000fc80003f0d000 */
[----:B------:R-:W-:Y:S01]  /*04a0*/  FSEL R22, R22, RZ, P0 ;  /* 0x000000ff16167208 */ /* 0x000fe20000000000 */
[----:B-1----:R-:W-:Y:S01]  /*04b0*/  FMUL R24, R24, R25 ;  /* 0x0000001918187220 */ /* 0x002fe20000400000 */
[----:B------:R-:W-:Y:S02]  /*04c0*/  FSEL R25, R8, RZ, !P1 ;  /* 0x000000ff08197208 */ /* 0x000fe40004800000 */
[----:B------:R-:W-:Y:S02]  /*04d0*/  SEL R8, R11, RZ, !P1 ;  /* 0x000000ff0b087207 */ /* 0x000fe40004800000 */
[----:B------:R-:W-:Y:S01]  /*04e0*/  FSEL R11, R7, RZ, !P1 ;  /* 0x000000ff070b7208 */ /* 0x000fe20004800000 */
[----:B------:R-:W-:Y:S01]  /*04f0*/  FADD R25, -R26, R25 ;  /* 0x000000191a197221 */ /* 0x000fe20000000100 */
[----:B------:R-:W-:-:S03]  /*0500*/  FSEL R24, R24, RZ, P2 ;  /* 0x000000ff18187208 */ /* 0x000fc60001000000 */
[----:B------:R-:W-:Y:S01]  /*0510*/  FADD R0, -R11, R8 ;  /* 0x000000080b007221 */ /* 0x000fe20000000100 */
[C---:B------:R-:W-:Y:S01]  /*0520*/  FFMA R7, R25.reuse, R5, R26 ;  /* 0x0000000519077223 */ /* 0x040fe2000000001a */
[----:B------:R-:W-:Y:S02]  /*0530*/  FMUL R25, R25, R25 ;  /* 0x0000001919197220 */ /* 0x000fe40000400000 */
[----:B------:R-:W-:Y:S02]  /*0540*/  FFMA R19, R0, R19, R11 ;  /* 0x0000001300137223 */ /* 0x000fe4000000000b */
[----:B------:R-:W-:Y:S01]  /*0550*/  FMUL R25, R10, R25 ;  /* 0x000000190a197220 */ /* 0x000fe20000400000 */
[----:B------:R-:W-:Y:S01]  /*0560*/  FADD R10, R6, -R7 ;  /* 0x80000007060a7221 */ /* 0x000fe20000000000 */
[----:B------:R-:W-:Y:S01]  /*0570*/  FADD R11, R8, -R19 ;  /* 0x80000013080b7221 */ /* 0x000fe20000000000 */
[----:B------:R-:W-:Y:S02]  /*0580*/  FSEL R8, R9, RZ, !P1 ;  /* 0x000000ff09087208 */ /* 0x000fe40004800000 */
[----:B------:R-:W-:Y:S01]  /*0590*/  FFMA R7, R10, R22, R7 ;  /* 0x000000160a077223 */ /* 0x000fe20000000007 */
[----:B------:R-:W-:Y:S01]  /*05a0*/  FFMA R6, R0, R11, RZ ;  /* 0x0000000b00067223 */ /* 0x000fe200000000ff */
[----:B------:R-:W-:Y:S01]  /*05b0*/  FADD R0, R23, R23 ;  /* 0x0000001717007221 */ /* 0x000fe20000000000 */
[----:B------:R-:W-:Y:S01]  /*05c0*/  FFMA R8, R5, R25, R8 ;  /* 0x0000001905087223 */ /* 0x000fe20000000008 */
[----:B------:R-:W-:-:S02]  /*05d0*/  FMUL R5, R10, R10 ;  /* 0x0000000a0a057220 */ /* 0x000fc40000400000 */
[----:B------:R-:W-:Y:S01]  /*05e0*/  FSEL R6, R6, RZ, !P1 ;  /* 0x000000ff06067208 */ /* 0x000fe20004800000 */
[----:B------:R-:W-:Y:S01]  /*05f0*/  FADD R21, R21, R8 ;  /* 0x0000000815157221 */ /* 0x000fe20000000000 */
[----:B------:R-:W-:Y:S01]  /*0600*/  FSETP.GEU.AND P3, PT, |R0|, 1.175494350822287508e-38, PT ;  /* 0x008000000000780b */ /* 0x000fe20003f6e200 */
[----:B------:R-:W-:Y:S01]  /*0610*/  FMUL R8, R4, R5 ;  /* 0x0000000504087220 */ /* 0x000fe20000400000 */
[----:B------:R-:W-:Y:S01]  /*0620*/  FSEL R4, R19, RZ, !P1 ;  /* 0x000000ff13047208 */ /* 0x000fe20004800000 */
[C---:B------:R-:W-:Y:S01]  /*0630*/  FMUL R5, R0.reuse, 0.25 ;  /* 0x3e80000000057820 */ /* 0x040fe20000400000 */
[----:B------:R-:W-:Y:S01]  /*0640*/  FSETP.GT.AND P0, PT, |R0|, 8.50705917302346158658e+37, PT ;  /* 0x7e8000000000780b */ /* 0x000fe20003f04200 */
[----:B------:R-:W-:Y:S01]  /*0650*/  FFMA R21, R22, R8, R21 ;  /* 0x0000000816157223 */ /* 0x000fe20000000015 */
[----:B------:R-:W-:Y:S01]  /*0660*/  FSETP.NEU.AND P2, PT, R0, RZ, PT ;  /* 0x000000ff0000720b */ /* 0x000fe20003f4d000 */
[----:B------:R-:W-:Y:S01]  /*0670*/  FADD R4, R4, -R7 ;  /* 0x8000000704047221 */ /* 0x000fe20000000000 */
[----:B------:R-:W-:Y:S01]  /*0680*/  FSEL R8, R5, R0, P0 ;  /* 0x0000000005087208 */ /* 0x000fe20000000000 */
[----:B------:R-:W-:-:S02]  /*0690*/  FADD R21, R6, R21 ;  /* 0x0000001506157221 */ /* 0x000fc40000000000 */
[C---:B------:R-:W-:Y:S01]  /*06a0*/  FMUL R9, R4.reuse, R4 ;  /* 0x0000000404097220 */ /* 0x040fe20000400000 */
[----:B------:R-:W-:Y:S01]  /*06b0*/  FFMA R7, R4, R24, R7 ;  /* 0x0000001804077223 */ /* 0x000fe20000000007 */
[----:B------:R-:W-:Y:S02]  /*06c0*/  @!P3 FMUL R8, R8, 16777216 ;  /* 0x4b8000000808b820 */ /* 0x000fe40000400000 */
[----:B------:R-:W-:Y:S01]  /*06d0*/  FMUL R9, R2, R9 ;  /* 0x0000000902097220 */ /* 0x000fe20000400000 */
[----:B------:R-:W-:Y:S01]  /*06e0*/  FMUL R2, R23, 0.25 ;  /* 0x3e80000017027820 */ /* 0x000fe20000400000 */
[----:B------:R-:W1:Y:S02]  /*06f0*/  SHFL.BFLY PT, R4, R7, 0x10, 0x1f ;  /* 0x0e001f0007047f89 */ /* 0x000e6400000e0000 */
[----:B------:R-:W2:Y:S01]  /*0700*/  MUFU.RCP R8, R8 ;  /* 0x0000000800087308 */ /* 0x000ea20000001000 */
[----:B------:R-:W-:Y:S01]  /*0710*/  FFMA R21, R24, R9, R21 ;  /* 0x0000000918157223 */ /* 0x000fe20000000015 */
[----:B------:R-:W-:Y:S01]  /*0720*/  FSEL R9, R2, R23, P0 ;  /* 0x0000001702097208 */ /* 0x000fe20000000000 */
[----:B------:R-:W-:-:S03]  /*0730*/  FADD R2, R0, R0 ;  /* 0x0000000000027221 */ /* 0x000fc60000000000 */
[----:B------:R-:W3:Y:S01]  /*0740*/  SHFL.BFLY PT, R6, R21, 0x10, 0x1f ;  /* 0x0e001f0015067f89 */ /* 0x000ee200000e0000 */
[----:B------:R-:W-:Y:S01]  /*0750*/  @!P3 FMUL R9, R9, 16777216 ;  /* 0x4b8000000909b820 */ /* 0x000fe20000400000 */
[C---:B------:R-:W-:Y:S02]  /*0760*/  FSETP.GEU.AND P3, PT, |R2|.reuse, 1.175494350822287508e-38, PT ;  /* 0x008000000200780b */ /* 0x040fe40003f6e200 */
[----:B------:R-:W-:Y:S01]  /*0770*/  FSETP.GT.AND P0, PT, |R2|, 8.50705917302346158658e+37, PT ;  /* 0x7e8000000200780b */ /* 0x000fe20003f04200 */
[----:B--2---:R-:W-:Y:S01]  /*0780*/  FMUL R10, R8, R9 ;  /* 0x00000009080a7220 */ /* 0x004fe20000400000 */
[----:B------:R-:W-:-:S04]  /*0790*/  FMUL R9, R2, 0.25 ;  /* 0x3e80000002097820 */ /* 0x000fc80000400000 */
[----:B------:R-:W-:Y:S01]  /*07a0*/  FSEL R10, R10, RZ, P2 ;  /* 0x000000ff0a0a7208 */ /* 0x000fe20001000000 */
[----:B-1----:R-:W-:Y:S01]  /*07b0*/  FADD R4, -R7, R4 ;  /* 0x0000000407047221 */ /* 0x002fe20000000100 */
[----:B------:R-:W-:Y:S02]  /*07c0*/  FSEL R19, R9, R2, P0 ;  /* 0x0000000209137208 */ /* 0x000fe40000000000 */
[----:B------:R-:W-:Y:S01]  /*07d0*/  FSETP.NEU.AND P2, PT, R2, RZ, PT ;  /* 0x000000ff0200720b */ /* 0x000fe20003f4d000 */
[C---:B------:R-:W-:Y:S01]  /*07e0*/  FMUL R8, R4.reuse, R4 ;  /* 0x0000000404087220 */ /* 0x040fe20000400000 */
[----:B------:R-:W-:Y:S01]  /*07f0*/  FFMA R7, R4, R10, R7 ;  /* 0x0000000a04077223 */ /* 0x000fe20000000007 */
[----:B------:R-:W-:Y:S01]  /*0800*/  @!P3 FMUL R19, R19, 16777216 ;  /* 0x4b8000001313b820 */ /* 0x000fe20000400000 */
[----:B------:R-:W-:Y:S01]  /*0810*/  FADD R4, R2, R2 ;  /* 0x0000000202047221 */ /* 0x000fe20000000000 */
[----:B------:R-:W-:Y:S01]  /*0820*/  FMUL R8, R23, R8 ;  /* 0x0000000817087220 */ /* 0x000fe20000400000 */
[----:B---3--:R-:W-:-:S02]  /*0830*/  FADD R21, R21, R6 ;  /* 0x0000000615157221 */ /* 0x008fc40000000000 */
[----:B------:R-:W1:Y:S01]  /*0840*/  SHFL.BFLY PT, R6, R7, 0x8, 0x1f ;  /* 0x0d001f0007067f89 */ /* 0x000e6200000e0000 */
[----:B------:R-:W2:Y:S01]  /*0850*/  MUFU.RCP R19, R19 ;  /* 0x0000001300137308 */ /* 0x000ea20000001000 */
[----:B------:R-:W-:Y:S01]  /*0860*/  FFMA R8, R10, R8, R21 ;  /* 0x000000080a087223 */ /* 0x000fe20000000015 */
[----:B------:R-:W-:Y:S01]  /*0870*/  FSEL R10, R5, R0, P0 ;  /* 0x00000000050a7208 */ /* 0x000fe20000000000 */
[C---:B------:R-:W-:Y:S01]  /*0880*/  FMUL R5, R4.reuse, 0.25 ;  /* 0x3e80000004057820 */ /* 0x040fe20000400000 */
[----:B------:R-:W-:Y:S02]  /*0890*/  FSETP.GT.AND P0, PT, |R4|, 8.50705917302346158658e+37, PT ;  /* 0x7e8000000400780b */ /* 0x000fe40003f04200 */
[----:B------:R-:W3:Y:S01]  /*08a0*/  SHFL.BFLY PT, R11, R8, 0x8, 0x1f ;  /* 0x0d001f00080b7f89 */ /* 0x000ee200000e0000 */
[----:B------:R-:W-:Y:S01]  /*08b0*/  @!P3 FMUL R10, R10, 16777216 ;  /* 0x4b8000000a0ab820 */ /* 0x000fe20000400000 */
[----:B------:R-:W-:Y:S02]  /*08c0*/  FSETP.GEU.AND P3, PT, |R4|, 1.175494350822287508e-38, PT ;  /* 0x008000000400780b */ /* 0x000fe40003f6e200 */
[----:B------:R-:W-:Y:S01]  /*08d0*/  FSEL R21, R5, R4, P0 ;  /* 0x0000000405157208 */ /* 0x000fe20000000000 */
[----:B--2---:R-:W-:-:S05]  /*08e0*/  FMUL R10, R19, R10 ;  /* 0x0000000a130a7220 */ /* 0x004fca0000400000 */
[----:B------:R-:W-:-:S05]  /*08f0*/  FSEL R10, R10, RZ, P2 ;  /* 0x000000ff0a0a7208 */ /* 0x000fca0001000000 */
[----:B------:R-:W-:Y:S01]  /*0900*/  @!P3 FMUL R21, R21, 16777216 ;  /* 0x4b8000001515b820 */ /* 0x000fe20000400000 */
[----:B-1----:R-:W-:-:S04]  /*0910*/  FADD R6, -R7, R6 ;  /* 0x0000000607067221 */ /* 0x002fc80000000100 */
[C---:B------:R-:W-:Y:S01]  /*0920*/  FMUL R19, R6.reuse, R6 ;  /* 0x0000000606137220 */ /* 0x040fe20000400000 */
[----:B------:R-:W-:Y:S01]  /*0930*/  FFMA R7, R6, R10, R7 ;  /* 0x0000000a06077223 */ /* 0x000fe20000000007 */
[----:B------:R-:W1:Y:S01]  /*0940*/  MUFU.RCP R21, R21 ;  /* 0x0000001500157308 */ /* 0x000e620000001000 */
[----:B---3--:R-:W-:Y:S01]  /*0950*/  FADD R11, R8, R11 ;  /* 0x0000000b080b7221 */ /* 0x008fe20000000000 */
[----:B------:R-:W-:Y:S01]  /*0960*/  FMUL R19, R0, R19 ;  /* 0x0000001300137220 */ /* 0x000fe20000400000 */
[----:B------:R-:W-:Y:S01]  /*0970*/  FADD R0, R4, R4 ;  /* 0x0000000404007221 */ /* 0x000fe20000000000 */
[----:B------:R-:W2:Y:S02]  /*0980*/  SHFL.BFLY PT, R6, R7, 0x4, 0x1f ;  /* 0x0c801f0007067f89 */ /* 0x000ea400000e0000 */
[----:B------:R-:W-:Y:S01]  /*0990*/  FFMA R11, R10, R19, R11 ;  /* 0x000000130a0b7223 */ /* 0x000fe2000000000b */
[----:B------:R-:W-:Y:S01]  /*09a0*/  FSEL R10, R9, R2, P0 ;  /* 0x00000002090a7208 */ /* 0x000fe20000000000 */
[----:B------:R-:W-:Y:S01]  /*09b0*/  FMUL R9, R0, 0.25 ;  /* 0x3e80000000097820 */ /* 0x000fe20000400000 */
[----:B------:R-:W-:-:S02]  /*09c0*/  FSETP.NEU.AND P0, PT, R4, RZ, PT ;  /* 0x000000ff0400720b */ /* 0x000fc40003f0d000 */
[----:B------:R-:W3:Y:S01]  /*09d0*/  SHFL.BFLY PT, R8, R11, 0x4, 0x1f ;  /* 0x0c801f000b087f89 */ /* 0x000ee200000e0000 */
[----:B------:R-:W-:Y:S01]  /*09e0*/  @!P3 FMUL R10, R10, 16777216 ;  /* 0x4b8000000a0ab820 */ /* 0x000fe20000400000 */
[----:B------:R-:W-:Y:S02]  /*09f0*/  FSETP.GEU.AND P2, PT, |R0|, 1.175494350822287508e-38, PT ;  /* 0x008000000000780b */ /* 0x000fe40003f4e200 */
[----:B------:R-:W-:Y:S01]  /*0a00*/  ISETP.GE.AND P3, PT, R20, 0x10, PT ;  /* 0x000000101400780c */ /* 0x000fe20003f66270 */
[----:B-1----:R-:W-:-:S05]  /*0a10*/  FMUL R10, R21, R10 ;  /* 0x0000000a150a7220 */ /* 0x002fca0000400000 */
[----:B------:R-:W-:Y:S02]  /*0a20*/  FSEL R10, R10, RZ, P0 ;  /* 0x000000ff0a0a7208 */ /* 0x000fe40000000000 */
[----:B------:R-:W-:-:S04]  /*0a30*/  FSETP.GT.AND P0, PT, |R0|, 8.50705917302346158658e+37, PT ;  /* 0x7e8000000000780b */ /* 0x000fc80003f04200 */
[----:B------:R-:W-:Y:S01]  /*0a40*/  FSEL R21, R9, R0, P0 ;  /* 0x0000000009157208 */ /* 0x000fe20000000000 */
[----:B--2---:R-:W-:-:S04]  /*0a50*/  FADD R6, -R7, R6 ;  /* 0x0000000607067221 */ /* 0x004fc80000000100 */
[C---:B------:R-:W-:Y:S01]  /*0a60*/  FMUL R19, R6.reuse, R6 ;  /* 0x0000000606137220 */ /* 0x040fe20000400000 */
[----:B------:R-:W-:Y:S01]  /*0a70*/  FFMA R7, R6, R10, R7 ;  /* 0x0000000a06077223 */ /* 0x000fe20000000007 */
[----:B------:R-:W-:Y:S01]  /*0a80*/  @!P2 FMUL R21, R21, 16777216 ;  /* 0x4b8000001515a820 */ /* 0x000fe20000400000 */
[----:B---3--:R-:W-:Y:S01]  /*0a90*/  FADD R11, R11, R8 ;  /* 0x000000080b0b7221 */ /* 0x008fe20000000000 */
[----:B------:R-:W-:Y:S01]  /*0aa0*/  FMUL R19, R2, R19 ;  /* 0x0000001302137220 */ /* 0x000fe20000400000 */
[----:B------:R-:W-:Y:S01]  /*0ab0*/  FADD R2, R0, R0 ;  /* 0x0000000000027221 */ /* 0x000fe20000000000 */
[----:B------:R-:W1:Y:S02]  /*0ac0*/  SHFL.BFLY PT, R6, R7, 0x2, 0x1f ;  /* 0x0c401f0007067f89 */ /* 0x000e6400000e0000 */
[----:B------:R-:W-:Y:S01]  /*0ad0*/  FFMA R11, R10, R19, R11 ;  /* 0x000000130a0b7223 */ /* 0x000fe2000000000b */
[----:B------:R-:W2:Y:S01]  /*0ae0*/  MUFU.RCP R21, R21 ;  /* 0x0000001500157308 */ /* 0x000ea20000001000 */
[----:B------:R-:W-:Y:S01]  /*0af0*/  FSEL R10, R5, R4, P0 ;  /* 0x00000004050a7208 */ /* 0x000fe20000000000 */
[----:B------:R-:W-:Y:S01]  /*0b00*/  FMUL R19, R2, 0.25 ;  /* 0x3e80000002137820 */ /* 0x000fe20000400000 */
[----:B------:R-:W-:Y:S01]  /*0b10*/  FSETP.NEU.AND P0, PT, R0, RZ, PT ;  /* 0x000000ff0000720b */ /* 0x000fe20003f0d000 */
[----:B------:R-:W3:Y:S02]  /*0b20*/  SHFL.BFLY PT, R8, R11, 0x2, 0x1f ;  /* 0x0c401f000b087f89 */ /* 0x000ee400000e0000 */
[----:B------:R-:W-:Y:S01]  /*0b30*/  @!P2 FMUL R10, R10, 16777216 ;  /* 0x4b8000000a0aa820 */ /* 0x000fe20000400000 */
[----:B------:R-:W-:-:S03]  /*0b40*/  FSETP.GEU.AND P2, PT, |R2|, 1.175494350822287508e-38, PT ;  /* 0x008000000200780b */ /* 0x000fc60003f4e200 */
[----:B--2---:R-:W-:-:S05]  /*0b50*/  FMUL R10, R21, R10 ;  /* 0x0000000a150a7220 */ /* 0x004fca0000400000 */
[----:B------:R-:W-:Y:S01]  /*0b60*/  FSEL R10, R10, RZ, P0 ;  /* 0x000000ff0a0a7208 */ /* 0x000fe20000000000 */
[----:B-1----:R-:W-:Y:S01]  /*0b70*/  FADD R6, -R7, R6 ;  /* 0x0000000607067221 */ /* 0x002fe20000000100 */
[----:B------:R-:W-:-:S03]  /*0b80*/  FSETP.GT.AND P0, PT, |R2|, 8.50705917302346158658e+37, PT ;  /* 0x7e8000000200780b */ /* 0x000fc60003f04200 */
[C---:B------:R-:W-:Y:S01]  /*0b90*/  FMUL R5, R6.reuse, R6 ;  /* 0x0000000606057220 */ /* 0x040fe20000400000 */
[----:B------:R-:W-:Y:S01]  /*0ba0*/  FFMA R7, R6, R10, R7 ;  /* 0x0000000a06077223 */ /* 0x000fe20000000007 */
[----:B------:R-:W-:Y:S01]  /*0bb0*/  FSEL R19, R19, R2, P0 ;  /* 0x0000000213137208 */ /* 0x000fe20000000000 */
[----:B---3--:R-:W-:Y:S01]  /*0bc0*/  FADD R11, R11, R8 ;  /* 0x000000080b0b7221 */ /* 0x008fe20000000000 */
[----:B------:R-:W-:Y:S01]  /*0bd0*/  FMUL R5, R4, R5 ;  /* 0x0000000504057220 */ /* 0x000fe20000400000 */
[----:B------:R-:W-:Y:S01]  /*0be0*/  FSEL R8, R9, R0, P0 ;  /* 0x0000000009087208 */ /* 0x000fe20000000000 */
[----:B------:R-:W1:Y:S01]  /*0bf0*/  SHFL.BFLY PT, R4, R7, 0x1, 0x1f ;  /* 0x0c201f0007047f89 */ /* 0x000e6200000e0000 */
[----:B------:R-:W-:Y:S01]  /*0c00*/  @!P2 FMUL R19, R19, 16777216 ;  /* 0x4b8000001313a820 */ /* 0x000fe20000400000 */
[----:B------:R-:W-:Y:S01]  /*0c10*/  FFMA R5, R10, R5, R11 ;  /* 0x000000050a057223 */ /* 0x000fe2000000000b */
[----:B------:R-:W-:Y:S01]  /*0c20*/  FSETP.NEU.AND P0, PT, R2, RZ, PT ;  /* 0x000000ff0200720b */ /* 0x000fe20003f0d000 */
[----:B------:R-:W-:Y:S01]  /*0c30*/  @!P2 FMUL R8, R8, 16777216 ;  /* 0x4b8000000808a820 */ /* 0x000fe20000400000 */
[----:B------:R-:W-:-:S02]  /*0c40*/  LOP3.LUT P2, RZ, R20, 0x1f, RZ, 0xc0, !PT ;  /* 0x0000001f14ff7812 */ /* 0x000fc4000784c0ff */
[----:B------:R-:W2:Y:S01]  /*0c50*/  SHFL.BFLY PT, R6, R5, 0x1, 0x1f ;  /* 0x0c201f0005067f89 */ /* 0x000ea200000e0000 */
[----:B------:R-:W3:Y:S01]  /*0c60*/  MUFU.RCP R19, R19 ;  /* 0x0000001300137308 */ /* 0x000ee20000001000 */
[----:B------:R-:W-:-:S04]  /*0c70*/  SHF.R.U32.HI R10, RZ, 0x3, R20 ;  /* 0x00000003ff0a7819 */ /* 0x000fc80000011614 */
[----:B------:R-:W-:-:S05]  /*0c80*/  LOP3.LUT R11, R10, 0x3c, RZ, 0xc0, !PT ;  /* 0x0000003c0a0b7812 */ /* 0x000fca00078ec0ff */
[----:B------:R-:W-:Y:S01]  /*0c90*/  @!P2 STS [R11+UR4+0x80], R2 ;  /* 0x000080020b00a988 */ /* 0x000fe20008000804 */
[----:B---3--:R-:W-:Y:S01]  /*0ca0*/  FMUL R8, R19, R8 ;  /* 0x0000000813087220 */ /* 0x008fe20000400000 */
[----:B-1----:R-:W-:-:S04]  /*0cb0*/  FADD R4, -R7, R4 ;  /* 0x0000000407047221 */ /* 0x002fc80000000100 */
[----:B------:R-:W-:Y:S01]  /*0cc0*/  FMUL R9, R4, R4 ;  /* 0x0000000404097220 */ /* 0x000fe20000400000 */
[----:B------:R-:W-:Y:S01]  /*0cd0*/  FSEL R8, R8, RZ, P0 ;  /* 0x000000ff08087208 */ /* 0x000fe20000000000 */
[----:B--2---:R-:W-:Y:S02]  /*0ce0*/  FADD R5, R5, R6 ;  /* 0x0000000605057221 */ /* 0x004fe40000000000 */
[----:B------:R-:W-:Y:S02]  /*0cf0*/  FMUL R9, R0, R9 ;  /* 0x0000000900097220 */ /* 0x000fe40000400000 */
[----:B------:R-:W-:Y:S02]  /*0d00*/  FFMA R0, R4, R8, R7 ;  /* 0x0000000804007223 */ /* 0x000fe40000000007 */
[----:B------:R-:W-:-:S03]  /*0d10*/  FFMA R8, R8, R9, R5 ;  /* 0x0000000908087223 */ /* 0x000fc60000000005 */
[----:B------:R-:W-:Y:S04]  /*0d20*/  @!P2 STS [R11+UR4], R0 ;  /* 0x000000000b00a988 */ /* 0x000fe80008000804 */
[----:B------:R-:W-:Y:S01]  /*0d30*/  @!P2 STS [R11+UR4+0x40], R8 ;  /* 0x000040080b00a988 */ /* 0x000fe20008000804 */
[----:B------:R-:W-:Y:S06]  /*0d40*/  BAR.SYNC.DEFER_BLOCKING 0x0 ;  /* 0x0000000000007b1d */ /* 0x000fec0000010000 */
[----:B------:R-:W1:Y:S04]  /*0d50*/  @!P3 LDS R17, [R16+UR4+0x80] ;  /* 0x000080041011b984 */ /* 0x000e680008000800 */
[----:B------:R-:W2:Y:S04]  /*0d60*/  @!P3 LDS R15, [R16+UR4] ;  /* 0x00000004100fb984 */ /* 0x000ea80008000800 */
[----:B------:R-:W3:Y:S04]  /*0d70*/  @!P3 LDS R18, [R16+UR4+0x40] ;  /* 0x000040041012b984 */ /* 0x000ee80008000800 */
[----:B-1----:R-:W1:Y:S04]  /*0d80*/  SHFL.BFLY PT, R6, R17, 0x8, 0x1f ;  /* 0x0d001f0011067f89 */ /* 0x002e6800000e0000 */
[----:B--2---:R-:W2:Y:S04]  /*0d90*/  SHFL.BFLY PT, R2, R15, 0x8, 0x1f ;  /* 0x0d001f000f027f89 */ /* 0x004ea800000e0000 */
[----:B---3--:R-:W3:Y:S01]  /*0da0*/  SHFL.BFLY PT, R9, R18, 0x8, 0x1f ;  /* 0x0d001f0012097f89 */ /* 0x008ee200000e0000 */
[----:B-1----:R-:W-:-:S04]  /*0db0*/  FADD R4, R17, R6 ;  /* 0x0000000611047221 */ /* 0x002fc80000000000 */
[C---:B------:R-:W-:Y:S01]  /*0dc0*/  FMUL R7, R4.reuse, 0.25 ;  /* 0x3e80000004077820 */ /* 0x040fe20000400000 */
[C---:B------:R-:W-:Y:S01]  /*0dd0*/  FSETP.GEU.AND P2, PT, |R4|.reuse, 1.175494350822287508e-38, PT ;  /* 0x008000000400780b */ /* 0x040fe20003f4e200 */
[----:B------:R-:W1:Y:S01]  /*0de0*/  SHFL.BFLY PT, R5, R4, 0x4, 0x1f ;  /* 0x0c801f0004057f89 */ /* 0x000e6200000e0000 */
[----:B------:R-:W-:Y:S01]  /*0df0*/  FSETP.GT.AND P0, PT, |R4|, 8.50705917302346158658e+37, PT ;  /* 0x7e8000000400780b */ /* 0x000fe20003f04200 */
[----:B--2---:R-:W-:Y:S01]  /*0e00*/  FADD R2, -R15, R2 ;  /* 0x000000020f027221 */ /* 0x004fe20000000100 */
[----:B---3--:R-:W-:Y:S02]  /*0e10*/  FADD R9, R18, R9 ;  /* 0x0000000912097221 */ /* 0x008fe40000000000 */
[----:B------:R-:W-:Y:S01]  /*0e20*/  FSEL R7, R7, R4, P0 ;  /* 0x0000000407077208 */ /* 0x000fe20000000000 */
[----:B------:R-:W-:-:S04]  /*0e30*/  FMUL R8, R2, R2 ;  /* 0x0000000202087220 */ /* 0x000fc80000400000 */
[----:B------:R-:W-:Y:S02]  /*0e40*/  FMUL R8, R17, R8 ;  /* 0x0000000811087220 */ /* 0x000fe40000400000 */
[----:B------:R-:W-:Y:S02]  /*0e50*/  @!P2 FMUL R7, R7, 16777216 ;  /* 0x4b8000000707a820 */ /* 0x000fe40000400000 */
[----:B------:R-:W-:-:S04]  /*0e60*/  @P0 FMUL R6, R6, 0.25 ;  /* 0x3e80000006060820 */ /* 0x000fc80000400000 */
[----:B------:R-:W2:Y:S01]  /*0e70*/  MUFU.RCP R7, R7 ;  /* 0x0000000700077308 */ /* 0x000ea20000001000 */
[----:B------:R-:W-:Y:S01]  /*0e80*/  @!P2 FMUL R6, R6, 16777216 ;  /* 0x4b8000000606a820 */ /* 0x000fe20000400000 */
[C---:B------:R-:W-:Y:S01]  /*0e90*/  FSETP.NEU.AND P2, PT, R4.reuse, RZ, PT ;  /* 0x000000ff0400720b */ /* 0x040fe20003f4d000 */
[----:B-1----:R-:W-:-:S04]  /*0ea0*/  FADD R0, R4, R5 ;  /* 0x0000000504007221 */ /* 0x002fc80000000000 */
[C---:B------:R-:W-:Y:S01]  /*0eb0*/  FMUL R11, R0.reuse, 0.25 ;  /* 0x3e800000000b7820 */ /* 0x040fe20000400000 */
[C---:B------:R-:W-:Y:S02]  /*0ec0*/  FSETP.GEU.AND P3, PT, |R0|.reuse, 1.175494350822287508e-38, PT ;  /* 0x008000000000780b */ /* 0x040fe40003f6e200 */
[----:B------:R-:W-:Y:S01]  /*0ed0*/  FSETP.GT.AND P0, PT, |R0|, 8.50705917302346158658e+37, PT ;  /* 0x7e8000000000780b */ /* 0x000fe20003f04200 */
[----:B--2---:R-:W-:Y:S02]  /*0ee0*/  FMUL R6, R7, R6 ;  /* 0x0000000607067220 */ /* 0x004fe40000400000 */
[----:B------:R-:W1:Y:S01]  /*0ef0*/  SHFL.BFLY PT, R7, R0, 0x2, 0x1f ;  /* 0x0c401f0000077f89 */ /* 0x000e6200000e0000 */
[----:B------:R-:W-:Y:S02]  /*0f00*/  FSEL R11, R11, R0, P0 ;  /* 0x000000000b0b7208 */ /* 0x000fe40000000000 */
[----:B------:R-:W-:Y:S02]  /*0f10*/  FSEL R6, R6, RZ, P2 ;  /* 0x000000ff06067208 */ /* 0x000fe40001000000 */
[----:B------:R-:W-:-:S03]  /*0f20*/  FSETP.NEU.AND P2, PT, R0, RZ, PT ;  /* 0x000000ff0000720b */ /* 0x000fc60003f4d000 */
[----:B------:R-:W-:Y:S01]  /*0f30*/  @!P3 FMUL R11, R11, 16777216 ;  /* 0x4b8000000b0bb820 */ /* 0x000fe20000400000 */
[----:B------:R-:W-:Y:S01]  /*0f40*/  FFMA R15, R2, R6, R15 ;  /* 0x00000006020f7223 */ /* 0x000fe2000000000f */
[----:B------:R-:W-:Y:S01]  /*0f50*/  FFMA R8, R6, R8, R9 ;  /* 0x0000000806087223 */ /* 0x000fe20000000009 */
[----:B------:R-:W-:Y:S01]  /*0f60*/  @P0 FMUL R5, R5, 0.25 ;  /* 0x3e80000005050820 */ /* 0x000fe20000400000 */
[----:B------:R-:W2:Y:S02]  /*0f70*/  MUFU.RCP R6, R11 ;  /* 0x0000000b00067308 */ /* 0x000ea40000001000 */
[----:B------:R-:W3:Y:S01]  /*0f80*/  SHFL.BFLY PT, R10, R15, 0x4, 0x1f ;  /* 0x0c801f000f0a7f89 */ /* 0x000ee200000e0000 */
[----:B------:R-:W-:-:S03]  /*0f90*/  @!P3 FMUL R5, R5, 16777216 ;  /* 0x4b8000000505b820 */ /* 0x000fc60000400000 */
[----:B------:R-:W4:Y:S01]  /*0fa0*/  SHFL.BFLY PT, R9, R8, 0x4, 0x1f ;  /* 0x0c801f0008097f89 */ /* 0x000f2200000e0000 */
[----:B-1----:R-:W-:Y:S01]  /*0fb0*/  FADD R2, R0, R7 ;  /* 0x0000000700027221 */ /* 0x002fe20000000000 */
[----:B--2---:R-:W-:-:S03]  /*0fc0*/  FMUL R6, R6, R5 ;  /* 0x0000000506067220 */ /* 0x004fc60000400000 */
[C---:B------:R-:W-:Y:S01]  /*0fd0*/  FMUL R5, R2.reuse, 0.25 ;  /* 0x3e80000002057820 */ /* 0x040fe20000400000 */
[C---:B------:R-:W-:Y:S02]  /*0fe0*/  FSETP.GEU.AND P3, PT, |R2|.reuse, 1.175494350822287508e-38, PT ;  /* 0x008000000200780b */ /* 0x040fe40003f6e200 */
[----:B------:R-:W-:Y:S02]  /*0ff0*/  FSETP.GT.AND P0, PT, |R2|, 8.50705917302346158658e+37, PT ;  /* 0x7e8000000200780b */ /* 0x000fe40003f04200 */
[----:B------:R-:W-:Y:S02]  /*1000*/  FSEL R6, R6, RZ, P2 ;  /* 0x000000ff06067208 */ /* 0x000fe40001000000 */
[----:B------:R-:W-:Y:S01]  /*1010*/  FSEL R17, R5, R2, P0 ;  /* 0x0000000205117208 */ /* 0x000fe20000000000 */
[----:B---3--:R-:W-:Y:S01]  /*1020*/  FADD R10, -R15, R10 ;  /* 0x0000000a0f0a7221 */ /* 0x008fe20000000100 */
[----:B------:R-:W1:Y:S03]  /*1030*/  SHFL.BFLY PT, R5, R2, 0x1, 0x1f ;  /* 0x0c201f0002057f89 */ /* 0x000e6600000e0000 */
[C---:B------:R-:W-:Y:S01]  /*1040*/  FMUL R11, R10.reuse, R10 ;  /* 0x0000000a0a0b7220 */ /* 0x040fe20000400000 */
[----:B------:R-:W-:Y:S01]  /*1050*/  FFMA R10, R10, R6, R15 ;  /* 0x000000060a0a7223 */ /* 0x000fe2000000000f */
[----:B------:R-:W-:Y:S01]  /*1060*/  @!P3 FMUL R17, R17, 16777216 ;  /* 0x4b8000001111b820 */ /* 0x000fe20000400000 */
[----:B----4-:R-:W-:Y:S01]  /*1070*/  FADD R9, R8, R9 ;  /* 0x0000000908097221 */ /* 0x010fe20000000000 */
[----:B------:R-:W-:Y:S01]  /*1080*/  FMUL R11, R4, R11 ;  /* 0x0000000b040b7220 */ /* 0x000fe20000400000 */
[----:B------:R-:W-:Y:S01]  /*1090*/  @P0 FMUL R7, R7, 0.25 ;  /* 0x3e80000007070820 */ /* 0x000fe20000400000 */
[----:B------:R-:W2:Y:S01]  /*10a0*/  SHFL.BFLY PT, R15, R10, 0x2, 0x1f ;  /* 0x0c401f000a0f7f89 */ /* 0x000ea200000e0000 */
[----:B------:R-:W3:Y:S01]  /*10b0*/  MUFU.RCP R4, R17 ;  /* 0x0000001100047308 */ /* 0x000ee20000001000 */
[----:B------:R-:W-:Y:S01]  /*10c0*/  FFMA R9, R6, R11, R9 ;  /* 0x0000000b06097223 */ /* 0x000fe20000000009 */
[----:B------:R-:W-:Y:S01]  /*10d0*/  @!P3 FMUL R7, R7, 16777216 ;  /* 0x4b8000000707b820 */ /* 0x000fe20000400000 */
[----:B------:R-:W-:-:S03]  /*10e0*/  FSETP.NEU.AND P0, PT, R2, RZ, PT ;  /* 0x000000ff0200720b */ /* 0x000fc60003f0d000 */
[----:B------:R-:W4:Y:S01]  /*10f0*/  SHFL.BFLY PT, R6, R9, 0x2, 0x1f ;  /* 0x0c401f0009067f89 */ /* 0x000f2200000e0000 */
[----:B---3--:R-:W-:Y:S01]  /*1100*/  FMUL R4, R4, R7 ;  /* 0x0000000704047220 */ /* 0x008fe20000400000 */
[----:B-1----:R-:W-:-:S04]  /*1110*/  FADD R7, R2, R5 ;  /* 0x0000000502077221 */ /* 0x002fc80000000000 */
[----:B------:R-:W-:Y:S01]  /*1120*/  FSEL R8, R4, RZ, P0 ;  /* 0x000000ff04087208 */ /* 0x000fe20000000000 */
[C---:B------:R-:W-:Y:S01]  /*1130*/  FMUL R18, R7.reuse, 0.25 ;  /* 0x3e80000007127820 */ /* 0x040fe20000400000 */
[C---:B------:R-:W-:Y:S01]  /*1140*/  FSETP.GEU.AND P2, PT, |R7|.reuse, 1.175494350822287508e-38, PT ;  /* 0x008000000700780b */ /* 0x040fe20003f4e200 */
[----:B--2---:R-:W-:Y:S01]  /*1150*/  FADD R15, -R10, R15 ;  /* 0x0000000f0a0f7221 */ /* 0x004fe20000000100 */
[----:B------:R-:W-:-:S03]  /*1160*/  FSETP.GT.AND P0, PT, |R7|, 8.50705917302346158658e+37, PT ;  /* 0x7e8000000700780b */ /* 0x000fc60003f04200 */
[C---:B------:R-:W-:Y:S01]  /*1170*/  FFMA R4, R15.reuse, R8, R10 ;  /* 0x000000080f047223 */ /* 0x040fe2000000000a */
[----:B------:R-:W-:Y:S01]  /*1180*/  FMUL R15, R15, R15 ;  /* 0x0000000f0f0f7220 */ /* 0x000fe20000400000 */
[----:B------:R-:W-:Y:S01]  /*1190*/  FSEL R18, R18, R7, P0 ;  /* 0x0000000712127208 */ /* 0x000fe20000000000 */
[----:B----4-:R-:W-:Y:S02]  /*11a0*/  FADD R9, R9, R6 ;  /* 0x0000000609097221 */ /* 0x010fe40000000000 */
[----:B------:R-:W-:Y:S01]  /*11b0*/  FMUL R15, R0, R15 ;  /* 0x0000000f000f7220 */ /* 0x000fe20000400000 */
[----:B------:R-:W1:Y:S02]  /*11c0*/  SHFL.BFLY PT, R11, R4, 0x1, 0x1f ;  /* 0x0c201f00040b7f89 */ /* 0x000e6400000e0000 */
[----:B------:R-:W-:Y:S01]  /*11d0*/  @!P2 FMUL R18, R18, 16777216 ;  /* 0x4b8000001212a820 */ /* 0x000fe20000400000 */
[----:B------:R-:W-:Y:S01]  /*11e0*/  FFMA R9, R8, R15, R9 ;  /* 0x0000000f08097223 */ /* 0x000fe20000000009 */
[----:B------:R-:W-:Y:S01]  /*11f0*/  @P0 FMUL R5, R5, 0.25 ;  /* 0x3e80000005050820 */ /* 0x000fe20000400000 */
[----:B------:R-:W-:-:S03]  /*1200*/  LOP3.LUT P0, RZ, R20, 0xf, RZ, 0xc0, !PT ;  /* 0x0000000f14ff7812 */ /* 0x000fc6000780c0ff */
[----:B------:R-:W2:Y:S01]  /*1210*/  SHFL.BFLY PT, R0, R9, 0x1, 0x1f ;  /* 0x0c201f0009007f89 */ /* 0x000ea200000e0000 */
[----:B------:R-:W3:Y:S01]  /*1220*/  MUFU.RCP R18, R18 ;  /* 0x0000001200127308 */ /* 0x000ee20000001000 */
[----:B------:R-:W-:Y:S01]  /*1230*/  @!P2 FMUL R5, R5, 16777216 ;  /* 0x4b8000000505a820 */ /* 0x000fe20000400000 */
[----:B------:R-:W-:Y:S02]  /*1240*/  FSETP.NEU.AND P2, PT, R7, RZ, PT ;  /* 0x000000ff0700720b */ /* 0x000fe40003f4d000 */
[----:B------:R-:W-:Y:S01]  /*1250*/  ISETP.LT.AND P0, PT, R20, 0x10, !P0 ;  /* 0x000000101400780c */ /* 0x000fe20004701270 */
[----:B-1----:R-:W-:Y:S01]  /*1260*/  FADD R11, -R4, R11 ;  /* 0x0000000b040b7221 */ /* 0x002fe20000000100 */
[----:B---3--:R-:W-:-:S11]  /*1270*/  FMUL R5, R18, R5 ;  /* 0x0000000512057220 */ /* 0x008fd60000400000 */
[----:B------:R1:W-:Y:S01]  /*1280*/  @P0 STS [R16+UR4+0x80], R7 ;  /* 0x0000800710000988 */ /* 0x0003e20008000804 */
[----:B------:R-:W-:Y:S01]  /*1290*/  FMUL R15, R11, R11 ;  /* 0x0000000b0b0f7220 */ /* 0x000fe20000400000 */
[----:B------:R-:W-:Y:S01]  /*12a0*/  FSEL R5, R5, RZ, P2 ;  /* 0x000000ff05057208 */ /* 0x000fe20001000000 */
[----:B--2---:R-:W-:Y:S02]  /*12b0*/  FADD R0, R9, R0 ;  /* 0x0000000009007221 */ /* 0x004fe40000000000 */
[----:B------:R-:W-:Y:S02]  /*12c0*/  FMUL R15, R2, R15 ;  /* 0x0000000f020f7220 */ /* 0x000fe40000400000 */
[----:B------:R-:W-:Y:S01]  /*12d0*/  FFMA R9, R11, R5, R4 ;  /* 0x000000050b097223 */ /* 0x000fe20000000004 */
[----:B-1----:R-:W-:Y:S01]  /*12e0*/  CS2R R6, SRZ ;  /* 0x0000000000067805 */ /* 0x002fe2000001ff00 */
[----:B------:R-:W-:Y:S01]  /*12f0*/  FFMA R15, R5, R15, R0 ;  /* 0x0000000f050f7223 */ /* 0x000fe20000000000 */
[----:B------:R-:W1:Y:S01]  /*1300*/  LDC.64 R10, c[0x0][0x218] ;  /* 0x00008600ff0a7b82 */ /* 0x000e620000000a00 */
[----:B------:R-:W-:Y:S01]  /*1310*/  CS2R R4, SRZ ;  /* 0x0000000000047805 */ /* 0x000fe2000001ff00 */
[----:B------:R-:W-:Y:S04]  /*1320*/  @P0 STS [R16+UR4], R9 ;  /* 0x0000000910000988 */ /* 0x000fe80008000804 */
[----:B------:R-:W-:Y:S02]  /*1330*/  @P0 STS [R16+UR4+0x40], R15 ;  /* 0x0000400f10000988 */ /* 0x000fe40008000804 */
[----:B------:R-:W-:Y:S01]  /*1340*/  BAR.SYNC.DEFER_BLOCKING 0x0 ;  /* 0x0000000000007b1d */ /* 0x000fe20000010000 */
[----:B------:R-:W-:-:S04]  /*1350*/  LOP3.LUT P0, RZ, R20, 0x1ff, RZ, 0xc0, !PT ;  /* 0x000001ff14ff7812 */ /* 0x000fc8000780c0ff */
[C---:B------:R-:W-:Y:S01]  /*1360*/  ISETP.LT.AND P0, PT, R3.reuse, 0x80, !P0 ;  /* 0x000000800300780c */ /* 0x040fe20004701270 */
[----:B-1----:R-:W-:Y:S01]  /*1370*/  IMAD.WIDE R10, R3, 0x4, R10 ;  /* 0x00000004030a7825 */ /* 0x002fe200078e020a */
[----:B------:R-:W1:Y:S04]  /*1380*/  LDS R2, [UR4] ;  /* 0x00000004ff027984 */ /* 0x000e680008000800 */
[----:B------:R-:W2:Y:S07]  /*1390*/  LDS R0, [UR4+0x40] ;  /* 0x00004004ff007984 */ /* 0x000eae0008000800 */
[----:B-1----:R1:W-:Y:S04]  /*13a0*/  @P0 STG.E desc[UR6][R10.64], R2 ;  /* 0x000000020a000986 */ /* 0x0023e8000c101906 */
[----:B------:R-:W3:Y:S01]  /*13b0*/  @!P1 LDG.E.EF.128 R4, desc[UR6][R12.64] ;  /* 0x000000060c049981 */ /* 0x000ee2000c0e1d00 */
[----:B------:R-:W-:-:S05]  /*13c0*/  MOV R9, 0x39800000 ;  /* 0x3980000000097802 */ /* 0x000fca0000000f00 */
[----:B--2---:R-:W-:Y:S02]  /*13d0*/  FFMA R0, R0, R9, 9.9999997473787516356e-06 ;  /* 0x3727c5ac00007423 */ /* 0x004fe40000000009 */
[----:B------:R-:W2:Y:S01]  /*13e0*/  LDC.64 R8, c[0x0][0x220] ;  /* 0x00008800ff087b82 */ /* 0x000ea20000000a00 */
[----:B-1----:R-:W-:-:S03]  /*13f0*/  CS2R R10, SRZ ;  /* 0x00000000000a7805 */ /* 0x002fc6000001ff00 */
[----:B------:R-:W1:Y:S01]  /*1400*/  MUFU.RSQ R0, R0 ;  /* 0x0000000000007308 */ /* 0x000e620000001400 */
[----:B---3--:R-:W-:Y:S02]  /*1410*/  SEL R15, R4, RZ, !P1 ;  /* 0x000000ff040f7207 */ /* 0x008fe40004800000 */
[----:B------:R-:W-:Y:S02]  /*1420*/  SEL R5, R5, RZ, !P1 ;  /* 0x000000ff05057207 */ /* 0x000fe40004800000 */
[----:B------:R-:W-:Y:S01]  /*1430*/  SEL R17, R6, RZ, !P1 ;  /* 0x000000ff06117207 */ /* 0x000fe20004800000 */
[C---:B------:R-:W-:Y:S01]  /*1440*/  FADD R15, -R2.reuse, R15 ;  /* 0x0000000f020f7221 */ /* 0x040fe20000000100 */
[----:B------:R-:W-:Y:S01]  /*1450*/  SEL R7, R7, RZ, !P1 ;  /* 0x000000ff07077207 */ /* 0x000fe20004800000 */
[C---:B------:R-:W-:Y:S02]  /*1460*/  FADD R5, -R2.reuse, R5 ;  /* 0x0000000502057221 */ /* 0x040fe40000000100 */
[----:B------:R-:W-:Y:S01]  /*1470*/  FADD R17, -R2, R17 ;  /* 0x0000001102117221 */ /* 0x000fe20000000100 */
[----:B-1----:R-:W-:Y:S01]  /*1480*/  FMUL R4, R0, R15 ;  /* 0x0000000f00047220 */ /* 0x002fe20000400000 */
[----:B------:R-:W-:Y:S01]  /*1490*/  FADD R7, -R2, R7 ;  /* 0x0000000702077221 */ /* 0x000fe20000000100 */
[C---:B------:R-:W-:Y:S01]  /*14a0*/  FMUL R5, R0.reuse, R5 ;  /* 0x0000000500057220 */ /* 0x040fe20000400000 */
[----:B------:R-:W-:Y:S01]  /*14b0*/  FMUL R6, R0, R17 ;  /* 0x0000001100067220 */ /* 0x000fe20000400000 */
[----:B--2---:R-:W-:-:S04]  /*14c0*/  IMAD.WIDE R14, R14, 0x4, R8 ;  /* 0x000000040e0e7825 */ /* 0x004fc800078e0208 */
[----:B------:R-:W-:Y:S01]  /*14d0*/  FMUL R7, R0, R7 ;  /* 0x0000000700077220 */ /* 0x000fe20000400000 */
[----:B------:R-:W-:Y:S02]  /*14e0*/  FSETP.GT.AND P2, PT, R4, RZ, PT ;  /* 0x000000ff0400720b */ /* 0x000fe40003f44000 */
[----:B------:R-:W-:Y:S02]  /*14f0*/  CS2R R8, SRZ ;  /* 0x0000000000087805 */ /* 0x000fe4000001ff00 */
[----:B------:R-:W-:Y:S02]  /*1500*/  FSETP.GT.AND P3, PT, R5, RZ, PT ;  /* 0x000000ff0500720b */ /* 0x000fe40003f64000 */
[----:B------:R-:W-:Y:S02]  /*1510*/  FSETP.GT.AND P4, PT, R6, RZ, PT ;  /* 0x000000ff0600720b */ /* 0x000fe40003f84000 */
[----:B------:R-:W-:-:S05]  /*1520*/  FSETP.GT.AND P5, PT, R7, RZ, PT ;  /* 0x000000ff0700720b */ /* 0x000fca0003fa4000 */
[----:B------:R-:W-:-:S04]  /*1530*/  @!P2 FMUL R4, R4, 0.20000000298023223877 ;  /* 0x3e4ccccd0404a820 */ /* 0x000fc80000400000 */
[----:B------:R-:W-:Y:S02]  /*1540*/  @!P3 FMUL R5, R5, 0.20000000298023223877 ;  /* 0x3e4ccccd0505b820 */ /* 0x000fe40000400000 */
[----:B------:R-:W-:Y:S02]  /*1550*/  @!P4 FMUL R6, R6, 0.20000000298023223877 ;  /* 0x3e4ccccd0606c820 */ /* 0x000fe40000400000 */
[----:B------:R-:W-:-:S05]  /*1560*/  @!P5 FMUL R7, R7, 0.20000000298023223877 ;  /* 0x3e4ccccd0707d820 */ /* 0x000fca0000400000 */
[----:B------:R1:W-:Y:S01]  /*1570*/  @!P1 STG.E.128 desc[UR6][R14.64], R4 ;  /* 0x000000040e009986 */ /* 0x0003e2000c101d06 */
[----:B------:R-:W-:Y:S05]  /*1580*/  @P1 BRA `(.L_x_0) ;  /* 0x0000000000041947 */ /* 0x000fea0003800000 */
[----:B------:R2:W5:Y:S02]  /*1590*/  LDG.E.EF.128 R8, desc[UR6][R12.64+0x2000] ;  /* 0x002000060c087981 */ /* 0x000564000c0e1d00 */
.L_x_0:
[----:B-1---5:R-:W-:Y:S02]  /*15a0*/  SEL R5, R8, RZ, !P1 ;  /* 0x000000ff08057207 */ /* 0x022fe40004800000 */
[----:B------:R-:W-:Y:S02]  /*15b0*/  SEL R7, R10, RZ, !P1 ;  /* 0x000000ff0a077207 */ /* 0x000fe40004800000 */
[----:B------:R-:W-:Y:S01]  /*15c0*/  SEL R9, R9, RZ, !P1 ;  /* 0x000000ff09097207 */ /* 0x000fe20004800000 */
[C---:B------:R-:W-:Y:S01]  /*15d0*/  FADD R5, -R2.reuse, R5 ;  /* 0x0000000502057221 */ /* 0x040fe20000000100 */
[----:B------:R-:W-:Y:S01]  /*15e0*/  SEL R11, R11, RZ, !P1 ;  /* 0x000000ff0b0b7207 */ /* 0x000fe20004800000 */
[C---:B------:R-:W-:Y:S02]  /*15f0*/  FADD R7, -R2.reuse, R7 ;  /* 0x0000000702077221 */ /* 0x040fe40000000100 */
[----:B--2---:R-:W-:Y:S01]  /*1600*/  FADD R13, -R2, R9 ;  /* 0x00000009020d7221 */ /* 0x004fe20000000100 */
[----:B------:R-:W-:Y:S01]  /*1610*/  FMUL R4, R0, R5 ;  /* 0x0000000500047220 */ /* 0x000fe20000400000 */
[----:B------:R-:W-:Y:S01]  /*1620*/  FADD R11, -R2, R11 ;  /* 0x0000000b020b7221 */ /* 0x000fe20000000100 */
[C---:B------:R-:W-:Y:S01]  /*1630*/  FMUL R6, R0.reuse, R7 ;  /* 0x0000000700067220 */ /* 0x040fe20000400000 */
[C---:B------:R-:W-:Y:S01]  /*1640*/  FMUL R5, R0.reuse, R13 ;  /* 0x0000000d00057220 */ /* 0x040fe20000400000 */
[----:B------:R-:W1:Y:S01]  /*1650*/  LDC.64 R8, c[0x0][0x228] ;  /* 0x00008a00ff087b82 */ /* 0x000e620000000a00 */
[----:B------:R-:W-:Y:S01]  /*1660*/  FMUL R7, R0, R11 ;  /* 0x0000000b00077220 */ /* 0x000fe20000400000 */
[----:B------:R-:W-:-:S02]  /*1670*/  FSETP.GT.AND P2, PT, R4, RZ, PT ;  /* 0x000000ff0400720b */ /* 0x000fc40003f44000 */
[----:B------:R-:W-:Y:S02]  /*1680*/  FSETP.GT.AND P3, PT, R5, RZ, PT ;  /* 0x000000ff0500720b */ /* 0x000fe40003f64000 */
[----:B------:R-:W-:Y:S02]  /*1690*/  FSETP.GT.AND P4, PT, R6, RZ, PT ;  /* 0x000000ff0600720b */ /* 0x000fe40003f84000 */
[----:B------:R-:W-:-:S07]  /*16a0*/  FSETP.GT.AND P5, PT, R7, RZ, PT ;  /* 0x000000ff0700720b */ /* 0x000fce0003fa4000 */
[----:B------:R-:W-:Y:S02]  /*16b0*/  @!P2 FMUL R4, R4, 0.20000000298023223877 ;  /* 0x3e4ccccd0404a820 */ /* 0x000fe40000400000 */
[----:B------:R-:W-:Y:S02]  /*16c0*/  @!P3 FMUL R5, R5, 0.20000000298023223877 ;  /* 0x3e4ccccd0505b820 */ /* 0x000fe40000400000 */
[----:B------:R-:W-:Y:S02]  /*16d0*/  @!P4 FMUL R6, R6, 0.20000000298023223877 ;  /* 0x3e4ccccd0606c820 */ /* 0x000fe40000400000 */
[----:B------:R-:W-:Y:S01]  /*16e0*/  @!P5 FMUL R7, R7, 0.20000000298023223877 ;  /* 0x3e4ccccd0707d820 */ /* 0x000fe20000400000 */
[----:B-1----:R-:W-:-:S04]  /*16f0*/  IMAD.WIDE R2, R3, 0x4, R8 ;  /* 0x0000000403027825 */ /* 0x002fc800078e0208 */
[----:B------:R1:W-:Y:S01]  /*1700*/  @!P1 STG.E.128 desc[UR6][R14.64+0x2000], R4 ;  /* 0x002000040e009986 */ /* 0x0003e2000c101d06 */
[----:B------:R-:W-:Y:S05]  /*1710*/  @!P0 EXIT ;  /* 0x000000000000894d */ /* 0x000fea0003800000 */
[----:B------:R-:W-:Y:S01]  /*1720*/  STG.E desc[UR6][R2.64], R0 ;  /* 0x0000000002007986 */ /* 0x000fe2000c101906 */
[----:B------:R-:W-:Y:S05]  /*1730*/  EXIT ;  /* 0x000000000000794d */ /* 0x000fea0003800000 */
.L_x_1:
[----:B------:R-:W-:-:S00]  /*1740*/  BRA `(.L_x_1) ;  /* 0xfffffffc00fc7947 */ /* 0x000fc0000383ffff */
[----:B------:R-:W-:-:S00]  /*1750*/  NOP ;  /* 0x0000000000007918 */ /* 0x000fc00000000000 */
        /* <DEDUP_REMOVED lines=10> */
.L_x_2:


//--------------------- .nv.global.init           --------------------------
	.section	.nv.global.init,"aw",@progbits
.nv.global.init:
	.type		_$_str,@object
	.size		_$_str,(.L_0 - _$_str)
_$_str:
        /*0000*/ 	.byte	0x5f, 0x5f, 0x43, 0x55, 0x44, 0x41, 0x5f, 0x46, 0x54, 0x5a, 0x00
.L_0:


//--------------------- .nv.shared.triton_red_fused__native_batch_norm_legit_leaky_relu_0 --------------------------
	.section	.nv.shared.triton_red_fused__native_batch_norm_legit_leaky_relu_0,"aw",@nobits
	.sectionflags	@""
	.align	16
	.zero		1024


//--------------------- .nv.constant0.triton_red_fused__native_batch_norm_legit_leaky_relu_0 --------------------------
	.section	.nv.constant0.triton_red_fused__native_batch_norm_legit_leaky_relu_0,"a",@progbits
	.sectionflags	@""
	.align	4
.nv.constant0.triton_red_fused__native_batch_norm_legit_leaky_relu_0:
	.zero		568
